	.headerflags	@"EF_CUDA_TEXMODE_UNIFIED EF_CUDA_64BIT_ADDRESS EF_CUDA_ACCELERATORS EF_CUDA_SM90 EF_CUDA_VIRTUAL_SM(EF_CUDA_SM90)"
	.elftype	@"ET_EXEC"


//--------------------- .nv.info                  --------------------------
	.section	.nv.info,"",@"SHT_CUDA_INFO"
	.align	4


	//----- nvinfo : EIATTR_REGCOUNT
	.align		4
        /*0000*/ 	.byte	0x04, 0x2f
        /*0002*/ 	.short	(.L_2 - .L_1)
	.align		4
.L_1:
        /*0004*/ 	.word	index@(triton_poi_fused__native_batch_norm_legit_leaky_relu_14)
        /*0008*/ 	.word	0x00000023


	//----- nvinfo : EIATTR_MIN_STACK_SIZE
	.align		4
.L_2:
        /*000c*/ 	.byte	0x04, 0x12
        /*000e*/ 	.short	(.L_4 - .L_3)
	.align		4
.L_3:
        /*0010*/ 	.word	index@(triton_poi_fused__native_batch_norm_legit_leaky_relu_14)
        /*0014*/ 	.word	0x00000000


	//----- nvinfo : EIATTR_FRAME_SIZE
	.align		4
.L_4:
        /*0018*/ 	.byte	0x04, 0x11
        /*001a*/ 	.short	(.L_6 - .L_5)
	.align		4
.L_5:
        /*001c*/ 	.word	index@(triton_poi_fused__native_batch_norm_legit_leaky_relu_14)
        /*0020*/ 	.word	0x00000000


	//----- nvinfo : EIATTR_MIN_STACK_SIZE
	.align		4
.L_6:
        /*0024*/ 	.byte	0x04, 0x12
        /*0026*/ 	.short	(.L_8 - .L_7)
	.align		4
.L_7:
        /*0028*/ 	.word	index@(triton_poi_fused__native_batch_norm_legit_leaky_relu_14)
        /*002c*/ 	.word	0x00000000
.L_8:


//--------------------- .nv.info.triton_poi_fused__native_batch_norm_legit_leaky_relu_14 --------------------------
	.section	.nv.info.triton_poi_fused__native_batch_norm_legit_leaky_relu_14,"",@"SHT_CUDA_INFO"
	.sectionflags	@""
	.align	4


	//----- nvinfo : EIATTR_CUDA_API_VERSION
	.align		4
        /*0000*/ 	.byte	0x04, 0x37
        /*0002*/ 	.short	(.L_10 - .L_9)
.L_9:
        /*0004*/ 	.word	0x0000007c


	//----- nvinfo : EIATTR_KPARAM_INFO
	.align		4
.L_10:
        /*0008*/ 	.byte	0x04, 0x17
        /*000a*/ 	.short	(.L_12 - .L_11)
.L_11:
        /*000c*/ 	.word	0x00000000
        /*0010*/ 	.short	0x0007
        /*0012*/ 	.short	0x0034
        /*0014*/ 	.byte	0x00, 0xf0, 0x11, 0x00


	//----- nvinfo : EIATTR_KPARAM_INFO
	.align		4
.L_12:
        /*0018*/ 	.byte	0x04, 0x17
        /*001a*/ 	.short	(.L_14 - .L_13)
.L_13:
        /*001c*/ 	.word	0x00000000
        /*0020*/ 	.short	0x0006
        /*0022*/ 	.short	0x0030
        /*0024*/ 	.byte	0x00, 0xf0, 0x11, 0x00


	//----- nvinfo : EIATTR_KPARAM_INFO
	.align		4
.L_14:
        /*0028*/ 	.byte	0x04, 0x17
        /*002a*/ 	.short	(.L_16 - .L_15)
.L_15:
        /*002c*/ 	.word	0x00000000
        /*0030*/ 	.short	0x0005
        /*0032*/ 	.short	0x0028
        /*0034*/ 	.byte	0x00, 0xf4, 0x21, 0x00


	//----- nvinfo : EIATTR_KPARAM_INFO
	.align		4
.L_16:
        /*0038*/ 	.byte	0x04, 0x17
        /*003a*/ 	.short	(.L_18 - .L_17)
.L_17:
        /*003c*/ 	.word	0x00000000
        /*0040*/ 	.short	0x0004
        /*0042*/ 	.short	0x0020
        /*0044*/ 	.byte	0x00, 0xf4, 0x21, 0x00


	//----- nvinfo : EIATTR_KPARAM_INFO
	.align		4
.L_18:
        /*0048*/ 	.byte	0x04, 0x17
        /*004a*/ 	.short	(.L_20 - .L_19)
.L_19:
        /*004c*/ 	.word	0x00000000
        /*0050*/ 	.short	0x0003
        /*0052*/ 	.short	0x0018
        /*0054*/ 	.byte	0x00, 0xf4, 0x21, 0x00


	//----- nvinfo : EIATTR_KPARAM_INFO
	.align		4
.L_20:
        /*0058*/ 	.byte	0x04, 0x17
        /*005a*/ 	.short	(.L_22 - .L_21)
.L_21:
        /*005c*/ 	.word	0x00000000
        /*0060*/ 	.short	0x0002
        /*0062*/ 	.short	0x0010
        /*0064*/ 	.byte	0x00, 0xf4, 0x21, 0x00


	//----- nvinfo : EIATTR_KPARAM_INFO
	.align		4
.L_22:
        /*0068*/ 	.byte	0x04, 0x17
        /*006a*/ 	.short	(.L_24 - .L_23)
.L_23:
        /*006c*/ 	.word	0x00000000
        /*0070*/ 	.short	0x0001
        /*0072*/ 	.short	0x0008
        /*0074*/ 	.byte	0x00, 0xf4, 0x21, 0x00


	//----- nvinfo : EIATTR_KPARAM_INFO
	.align		4
.L_24:
        /*0078*/ 	.byte	0x04, 0x17
        /*007a*/ 	.short	(.L_26 - .L_25)
.L_25:
        /*007c*/ 	.word	0x00000000
        /*0080*/ 	.short	0x0000
        /*0082*/ 	.short	0x0000
        /*0084*/ 	.byte	0x00, 0xf4, 0x21, 0x00


	//----- nvinfo : EIATTR_SPARSE_MMA_MASK
	.align		4
.L_26:
        /*0088*/ 	.byte	0x03, 0x50
        /*008a*/ 	.short	0x0000


	//----- nvinfo : EIATTR_MAXREG_COUNT
	.align		4
        /*008c*/ 	.byte	0x03, 0x1b
        /*008e*/ 	.short	0x00ff


	//----- nvinfo : EIATTR_EXIT_INSTR_OFFSETS
	.align		4
        /*0090*/ 	.byte	0x04, 0x1c
        /*0092*/ 	.short	(.L_28 - .L_27)


	//   ....[0]....
.L_27:
        /*0094*/ 	.word	0x00000ba0


	//   ....[1]....
        /*0098*/ 	.word	0x00000bf0


	//----- nvinfo : EIATTR_REQNTID
	.align		4
.L_28:
        /*009c*/ 	.byte	0x04, 0x10
        /*009e*/ 	.short	(.L_30 - .L_29)
.L_29:
        /*00a0*/ 	.word	0x00000080
        /*00a4*/ 	.word	0x00000001
        /*00a8*/ 	.word	0x00000001


	//----- nvinfo : EIATTR_CBANK_PARAM_SIZE
	.align		4
.L_30:
        /*00ac*/ 	.byte	0x03, 0x19
        /*00ae*/ 	.short	0x0038


	//----- nvinfo : EIATTR_PARAM_CBANK
	.align		4
        /*00b0*/ 	.byte	0x04, 0x0a
        /*00b2*/ 	.short	(.L_32 - .L_31)
	.align		4
.L_31:
        /*00b4*/ 	.word	index@(.nv.constant0.triton_poi_fused__native_batch_norm_legit_leaky_relu_14)
        /*00b8*/ 	.short	0x0210
        /*00ba*/ 	.short	0x0038


	//----- nvinfo : EIATTR_SW_WAR
	.align		4
.L_32:
        /*00bc*/ 	.byte	0x04, 0x36
        /*00be*/ 	.short	(.L_34 - .L_33)
.L_33:
        /*00c0*/ 	.word	0x00000008
.L_34:


//--------------------- .nv.callgraph             --------------------------
	.section	.nv.callgraph,"",@"SHT_CUDA_CALLGRAPH"
	.align	4
	.sectionentsize	8
	.align		4
        /*0000*/ 	.word	0x00000000
	.align		4
        /*0004*/ 	.word	0xffffffff
	.align		4
        /*0008*/ 	.word	0x00000000
	.align		4
        /*000c*/ 	.word	0xfffffffe
	.align		4
        /*0010*/ 	.word	0x00000000
	.align		4
        /*0014*/ 	.word	0xfffffffd
	.align		4
        /*0018*/ 	.word	0x00000000
	.align		4
        /*001c*/ 	.word	0xfffffffc


//--------------------- .nv.constant4             --------------------------
	.section	.nv.constant4,"a",@progbits
	.align	8
	.align		8
.nv.constant4:
        /*0000*/ 	.dword	_$_str


//--------------------- .text.triton_poi_fused__native_batch_norm_legit_leaky_relu_14 --------------------------
	.section	.text.triton_poi_fused__native_batch_norm_legit_leaky_relu_14,"ax",@progbits
	.sectionflags	@"SHF_BARRIERS=1"
	.align	128
        .global         triton_poi_fused__native_batch_norm_legit_leaky_relu_14
        .type           triton_poi_fused__native_batch_norm_legit_leaky_relu_14,@function
        .size           triton_poi_fused__native_batch_norm_legit_leaky_relu_14,(.L_x_1 - triton_poi_fused__native_batch_norm_legit_leaky_relu_14)
        .other          triton_poi_fused__native_batch_norm_legit_leaky_relu_14,@"STO_CUDA_ENTRY STV_DEFAULT"
triton_poi_fused__native_batch_norm_legit_leaky_relu_14:
.text.triton_poi_fused__native_batch_norm_legit_leaky_relu_14:
[----:B------:R-:W0:Y:S01]  /*0000*/  LDC R1, c[0x0][0x28] ;  /* 0x00000a00ff017b82 */ /* 0x000e220000000800 */
[----:B------:R-:W1:Y:S07]  /*0010*/  S2R R2, SR_TID.X ;  /* 0x0000000000027919 */ /* 0x000e6e0000002100 */
[----:B------:R-:W2:Y:S01]  /*0020*/  LDC.64 R24, c[0x0][0x218] ;  /* 0x00008600ff187b82 */ /* 0x000ea20000000a00 */
[----:B------:R-:W-:Y:S01]  /*0030*/  CS2R R8, SRZ ;  /* 0x0000000000087805 */ /* 0x000fe2000001ff00 */
[----:B------:R-:W-:Y:S01]  /*0040*/  ULDC.64 UR6, c[0x0][0x208] ;  /* 0x0000820000067ab9 */ /* 0x000fe20000000a00 */
[----:B------:R-:W3:Y:S01]  /*0050*/  S2R R12, SR_CTAID.X ;  /* 0x00000000000c7919 */ /* 0x000ee20000002500 */
[----:B------:R-:W4:Y:S04]  /*0060*/  S2R R0, SR_CTAID.Y ;  /* 0x0000000000007919 */ /* 0x000f280000002600 */
[----:B------:R-:W5:Y:S08]  /*0070*/  LDC.64 R28, c[0x0][0x210] ;  /* 0x00008400ff1c7b82 */ /* 0x000f700000000a00 */
[----:B------:R-:W5:Y:S01]  /*0080*/  LDC.64 R30, c[0x0][0x220] ;  /* 0x00008800ff1e7b82 */ /* 0x000f620000000a00 */
[----:B-1----:R-:W-:-:S02]  /*0090*/  IMAD.SHL.U32 R4, R2, 0x4, RZ ;  /* 0x0000000402047824 */ /* 0x002fc400078e00ff */
[----:B---3--:R-:W-:-:S03]  /*00a0*/  IMAD.SHL.U32 R3, R12, 0x400, RZ ;  /* 0x000004000c037824 */ /* 0x008fc600078e00ff */
[----:B------:R-:W-:Y:S02]  /*00b0*/  LOP3.LUT R10, R4, 0x1fc, RZ, 0xc0, !PT ;  /* 0x000001fc040a7812 */ /* 0x000fe400078ec0ff */
[----:B------:R-:W-:Y:S02]  /*00c0*/  CS2R R4, SRZ ;  /* 0x0000000000047805 */ /* 0x000fe4000001ff00 */
[----:B------:R-:W-:Y:S02]  /*00d0*/  SHF.R.S32.HI R14, RZ, 0x15, R12 ;  /* 0x00000015ff0e7819 */ /* 0x000fe4000001140c */
[----:B------:R-:W-:Y:S02]  /*00e0*/  LOP3.LUT R26, R3, R10, RZ, 0xfc, !PT ;  /* 0x0000000a031a7212 */ /* 0x000fe400078efcff */
[----:B----4-:R-:W-:Y:S02]  /*00f0*/  ISETP.GE.AND P0, PT, R0, 0x100, PT ;  /* 0x000001000000780c */ /* 0x010fe40003f06270 */
[----:B------:R-:W-:Y:S01]  /*0100*/  SHF.R.S32.HI R7, RZ, 0x1f, R26 ;  /* 0x0000001fff077819 */ /* 0x000fe2000001141a */
[C---:B--2---:R-:W-:Y:S01]  /*0110*/  IMAD.WIDE R24, R26.reuse, 0x4, R24 ;  /* 0x000000041a187825 */ /* 0x044fe200078e0218 */
[----:B------:R-:W-:-:S02]  /*0120*/  ISETP.GE.AND P2, PT, R26, 0x400, PT ;  /* 0x000004001a00780c */ /* 0x000fc40003f46270 */
[----:B------:R-:W-:Y:S02]  /*0130*/  LEA.HI R11, R7, R26, RZ, 0x8 ;  /* 0x0000001a070b7211 */ /* 0x000fe400078f40ff */
[----:B------:R-:W-:Y:S02]  /*0140*/  CS2R R6, SRZ ;  /* 0x0000000000067805 */ /* 0x000fe4000001ff00 */
[----:B------:R-:W-:Y:S02]  /*0150*/  ISETP.LT.AND P1, PT, R26, 0x400, !P0 ;  /* 0x000004001a00780c */ /* 0x000fe40004721270 */
[C---:B------:R-:W-:Y:S01]  /*0160*/  LOP3.LUT R27, R11.reuse, 0xffffff00, RZ, 0xc0, !PT ;  /* 0xffffff000b1b7812 */ /* 0x040fe200078ec0ff */
[----:B------:R-:W-:Y:S01]  /*0170*/  IMAD.SHL.U32 R11, R11, 0x100, RZ ;  /* 0x000001000b0b7824 */ /* 0x000fe200078e00ff */
[----:B------:R-:W-:Y:S02]  /*0180*/  LOP3.LUT R13, R3, 0x200, R10, 0xfe, !PT ;  /* 0x00000200030d7812 */ /* 0x000fe400078efe0a */
[----:B------:R-:W-:-:S02]  /*0190*/  IADD3 R27, R26, -R27, RZ ;  /* 0x8000001b1a1b7210 */ /* 0x000fc40007ffe0ff */
[----:B------:R-:W-:Y:S02]  /*01a0*/  LOP3.LUT R11, R11, 0xffff0000, RZ, 0xc0, !PT ;  /* 0xffff00000b0b7812 */ /* 0x000fe400078ec0ff */
[----:B------:R-:W-:Y:S01]  /*01b0*/  SGXT R14, R14, 0x1 ;  /* 0x000000010e0e781a */ /* 0x000fe20000000200 */
[----:B------:R-:W-:-:S03]  /*01c0*/  IMAD R12, R0, 0x100, R27 ;  /* 0x00000100000c7824 */ /* 0x000fc600078e021b */
[----:B------:R-:W-:Y:S01]  /*01d0*/  LEA.HI R14, R14, R13, RZ, 0x8 ;  /* 0x0000000d0e0e7211 */ /* 0x000fe200078f40ff */
[----:B------:R-:W-:Y:S01]  /*01e0*/  IMAD.IADD R19, R11, 0x1, R12 ;  /* 0x000000010b137824 */ /* 0x000fe200078e020c */
[----:B------:R-:W-:-:S03]  /*01f0*/  CS2R R10, SRZ ;  /* 0x00000000000a7805 */ /* 0x000fc6000001ff00 */
[----:B-----5:R-:W-:-:S03]  /*0200*/  IMAD.WIDE R18, R19, 0x4, R28 ;  /* 0x0000000413127825 */ /* 0x020fc600078e021c */
[----:B------:R-:W2:Y:S01]  /*0210*/  @!P2 LDG.E.EL.128 R8, desc[UR6][R24.64] ;  /* 0x000000061808a981 */ /* 0x000ea2000c2e1d00 */
[----:B------:R-:W-:-:S03]  /*0220*/  IMAD.SHL.U32 R14, R14, 0x100, RZ ;  /* 0x000001000e0e7824 */ /* 0x000fc600078e00ff */
[----:B------:R1:W2:Y:S02]  /*0230*/  @P1 LDG.E.EL.128 R4, desc[UR6][R18.64] ;  /* 0x0000000612041981 */ /* 0x0002a4000c2e1d00 */
[----:B------:R-:W-:Y:S02]  /*0240*/  LOP3.LUT R15, R14, 0xffff0000, RZ, 0xc0, !PT ;  /* 0xffff00000e0f7812 */ /* 0x000fe400078ec0ff */
[C---:B------:R-:W-:Y:S02]  /*0250*/  ISETP.GE.AND P3, PT, R13.reuse, 0x400, PT ;  /* 0x000004000d00780c */ /* 0x040fe40003f66270 */
[----:B------:R-:W-:Y:S02]  /*0260*/  ISETP.LT.AND P1, PT, R13, 0x400, !P0 ;  /* 0x000004000d00780c */ /* 0x000fe40004721270 */
[----:B------:R-:W-:Y:S02]  /*0270*/  IADD3 R15, R15, R12, RZ ;  /* 0x0000000c0f0f7210 */ /* 0x000fe40007ffe0ff */
[----:B------:R-:W-:-:S02]  /*0280*/  CS2R R12, SRZ ;  /* 0x00000000000c7805 */ /* 0x000fc4000001ff00 */
[----:B------:R-:W-:Y:S02]  /*0290*/  CS2R R16, SRZ ;  /* 0x0000000000107805 */ /* 0x000fe4000001ff00 */
[----:B-1----:R-:W-:Y:S01]  /*02a0*/  CS2R R18, SRZ ;  /* 0x0000000000127805 */ /* 0x002fe2000001ff00 */
[----:B------:R-:W-:Y:S01]  /*02b0*/  IMAD.WIDE R28, R15, 0x4, R28 ;  /* 0x000000040f1c7825 */ /* 0x000fe200078e021c */
[----:B------:R-:W-:Y:S02]  /*02c0*/  CS2R R14, SRZ ;  /* 0x00000000000e7805 */ /* 0x000fe4000001ff00 */
[----:B------:R-:W-:Y:S02]  /*02d0*/  CS2R R20, SRZ ;  /* 0x0000000000147805 */ /* 0x000fe4000001ff00 */
[----:B------:R-:W-:Y:S01]  /*02e0*/  CS2R R22, SRZ ;  /* 0x0000000000167805 */ /* 0x000fe2000001ff00 */
[----:B0-----:R-:W-:Y:S01]  /*02f0*/  IMAD.WIDE R30, R26, 0x4, R30 ;  /* 0x000000041a1e7825 */ /* 0x001fe200078e021e */
[----:B------:R-:W3:Y:S04]  /*0300*/  @!P3 LDG.E.EL.128 R16, desc[UR6][R24.64+0x800] ;  /* 0x000800061810b981 */ /* 0x000ee8000c2e1d00 */
[----:B------:R0:W3:Y:S04]  /*0310*/  @P1 LDG.E.EL.128 R12, desc[UR6][R28.64] ;  /* 0x000000061c0c1981 */ /* 0x0000e8000c2e1d00 */
[----:B------:R-:W4:Y:S01]  /*0320*/  @!P2 LDG.E.EL.128 R20, desc[UR6][R30.64] ;  /* 0x000000061e14a981 */ /* 0x000f22000c2e1d00 */
[----:B--2---:R-:W-:Y:S01]  /*0330*/  FADD R8, -R8, R4 ;  /* 0x0000000408087221 */ /* 0x004fe20000000100 */
[----:B------:R-:W-:Y:S01]  /*0340*/  FADD R9, -R9, R5 ;  /* 0x0000000509097221 */ /* 0x000fe20000000100 */
[----:B------:R-:W-:Y:S01]  /*0350*/  FADD R10, -R10, R6 ;  /* 0x000000060a0a7221 */ /* 0x000fe20000000100 */
[----:B0-----:R-:W-:Y:S01]  /*0360*/  FADD R28, -R11, R7 ;  /* 0x000000070b1c7221 */ /* 0x001fe20000000100 */
[----:B------:R-:W-:-:S02]  /*0370*/  CS2R R4, SRZ ;  /* 0x0000000000047805 */ /* 0x000fc4000001ff00 */
[----:B------:R-:W-:-:S06]  /*0380*/  CS2R R6, SRZ ;  /* 0x0000000000067805 */ /* 0x000fcc000001ff00 */
[----:B------:R0:W2:Y:S01]  /*0390*/  @!P3 LDG.E.EL.128 R4, desc[UR6][R30.64+0x800] ;  /* 0x000800061e04b981 */ /* 0x0000a2000c2e1d00 */
[----:B------:R-:W-:Y:S01]  /*03a0*/  IMAD.MOV.U32 R11, RZ, RZ, 0x3b800000 ;  /* 0x3b800000ff0b7424 */ /* 0x000fe200078e00ff */
[----:B0-----:R-:W0:Y:S01]  /*03b0*/  LDC.64 R30, c[0x0][0x228] ;  /* 0x00008a00ff1e7b82 */ /* 0x001e220000000a00 */
[----:B---3--:R-:W-:Y:S01]  /*03c0*/  FADD R25, -R17, R13 ;  /* 0x0000000d11197221 */ /* 0x008fe20000000100 */
[----:B------:R-:W-:Y:S01]  /*03d0*/  FADD R15, -R19, R15 ;  /* 0x0000000f130f7221 */ /* 0x000fe20000000100 */
[----:B------:R-:W-:Y:S01]  /*03e0*/  FADD R24, -R16, R12 ;  /* 0x0000000c10187221 */ /* 0x000fe20000000100 */
[-C--:B----4-:R-:W-:Y:S01]  /*03f0*/  FFMA R13, R20, R11.reuse, 9.9999997473787516356e-06 ;  /* 0x3727c5ac140d7423 */ /* 0x090fe2000000000b */
[----:B------:R-:W-:Y:S01]  /*0400*/  FADD R20, -R18, R14 ;  /* 0x0000000e12147221 */ /* 0x000fe20000000100 */
[-C--:B------:R-:W-:Y:S02]  /*0410*/  FFMA R12, R21, R11.reuse, 9.9999997473787516356e-06 ;  /* 0x3727c5ac150c7423 */ /* 0x080fe4000000000b */
[----:B------:R-:W1:Y:S01]  /*0420*/  LDC.64 R18, c[0x0][0x230] ;  /* 0x00008c00ff127b82 */ /* 0x000e620000000a00 */
[-C--:B------:R-:W-:Y:S01]  /*0430*/  FFMA R22, R22, R11.reuse, 9.9999997473787516356e-06 ;  /* 0x3727c5ac16167423 */ /* 0x080fe2000000000b */
[----:B------:R-:W3:Y:S08]  /*0440*/  MUFU.RSQ R13, R13 ;  /* 0x0000000d000d7308 */ /* 0x000ef00000001400 */
[----:B------:R-:W4:Y:S08]  /*0450*/  MUFU.RSQ R12, R12 ;  /* 0x0000000c000c7308 */ /* 0x000f300000001400 */
[----:B------:R-:W5:Y:S01]  /*0460*/  MUFU.RSQ R21, R22 ;  /* 0x0000001600157308 */ /* 0x000f620000001400 */
[----:B------:R-:W-:Y:S01]  /*0470*/  FFMA R17, R23, R11, 9.9999997473787516356e-06 ;  /* 0x3727c5ac17117423 */ /* 0x000fe2000000000b */
[----:B---3--:R-:W-:Y:S01]  /*0480*/  FMUL R13, R13, R8 ;  /* 0x000000080d0d7220 */ /* 0x008fe20000400000 */
[----:B0-----:R-:W-:-:S04]  /*0490*/  IMAD.WIDE R30, R26, 0x4, R30 ;  /* 0x000000041a1e7825 */ /* 0x001fc800078e021e */
[----:B----4-:R-:W-:Y:S01]  /*04a0*/  FMUL R12, R12, R9 ;  /* 0x000000090c0c7220 */ /* 0x010fe20000400000 */
[----:B------:R-:W-:Y:S01]  /*04b0*/  CS2R R8, SRZ ;  /* 0x0000000000087805 */ /* 0x000fe2000001ff00 */
[----:B-1----:R-:W-:-:S04]  /*04c0*/  IMAD.WIDE R26, R27, 0x4, R18 ;  /* 0x000000041b1a7825 */ /* 0x002fc800078e0212 */
[----:B-----5:R-:W-:Y:S01]  /*04d0*/  FMUL R21, R21, R10 ;  /* 0x0000000a15157220 */ /* 0x020fe20000400000 */
[-C--:B--2---:R-:W-:Y:S01]  /*04e0*/  FFMA R7, R7, R11.reuse, 9.9999997473787516356e-06 ;  /* 0x3727c5ac07077423 */ /* 0x084fe2000000000b */
[-C--:B------:R-:W-:Y:S01]  /*04f0*/  FFMA R22, R4, R11.reuse, 9.9999997473787516356e-06 ;  /* 0x3727c5ac04167423 */ /* 0x080fe2000000000b */
[-C--:B------:R-:W-:Y:S01]  /*0500*/  FFMA R29, R5, R11.reuse, 9.9999997473787516356e-06 ;  /* 0x3727c5ac051d7423 */ /* 0x080fe2000000000b */
[----:B------:R-:W-:Y:S01]  /*0510*/  FFMA R23, R6, R11, 9.9999997473787516356e-06 ;  /* 0x3727c5ac06177423 */ /* 0x000fe2000000000b */
[----:B------:R0:W-:Y:S01]  /*0520*/  MUFU.RSQ R14, R7 ;  /* 0x00000007000e7308 */ /* 0x0001e20000001400 */
[----:B------:R-:W-:Y:S02]  /*0530*/  CS2R R4, SRZ ;  /* 0x0000000000047805 */ /* 0x000fe4000001ff00 */
[----:B------:R-:W-:-:S06]  /*0540*/  CS2R R10, SRZ ;  /* 0x00000000000a7805 */ /* 0x000fcc000001ff00 */
[----:B------:R-:W2:Y:S01]  /*0550*/  @!P2 LDG.E.EL.128 R8, desc[UR6][R26.64] ;  /* 0x000000061a08a981 */ /* 0x000ea2000c2e1d00 */
[----:B0-----:R-:W-:-:S06]  /*0560*/  CS2R R6, SRZ ;  /* 0x0000000000067805 */ /* 0x001fcc000001ff00 */
[----:B------:R-:W2:Y:S01]  /*0570*/  @!P2 LDG.E.EL.128 R4, desc[UR6][R30.64] ;  /* 0x000000061e04a981 */ /* 0x000ea2000c2e1d00 */
[----:B------:R-:W0:Y:S01]  /*0580*/  MUFU.RSQ R17, R17 ;  /* 0x0000001100117308 */ /* 0x000e220000001400 */
[----:B------:R-:W-:Y:S01]  /*0590*/  CS2R R18, SRZ ;  /* 0x0000000000127805 */ /* 0x000fe2000001ff00 */
[----:B0-----:R-:W-:Y:S01]  /*05a0*/  FMUL R16, R17, R28 ;  /* 0x0000001c11107220 */ /* 0x001fe20000400000 */
[----:B------:R-:W-:Y:S01]  /*05b0*/  FMUL R28, R14, R15 ;  /* 0x0000000f0e1c7220 */ /* 0x000fe20000400000 */
[----:B------:R-:W-:Y:S01]  /*05c0*/  CS2R R14, SRZ ;  /* 0x00000000000e7805 */ /* 0x000fe2000001ff00 */
[----:B------:R-:W0:Y:S01]  /*05d0*/  S2UR UR5, SR_CgaCtaId ;  /* 0x00000000000579c3 */ /* 0x000e220000008800 */
[----:B------:R-:W-:Y:S01]  /*05e0*/  UMOV UR4, 0x400 ;  /* 0x0000040000047882 */ /* 0x000fe20000000000 */
[----:B--2---:R-:W-:Y:S01]  /*05f0*/  FFMA R4, R13, R4, R8 ;  /* 0x000000040d047223 */ /* 0x004fe20000000008 */
[----:B------:R-:W-:Y:S01]  /*0600*/  FFMA R5, R12, R5, R9 ;  /* 0x000000050c057223 */ /* 0x000fe20000000009 */
[----:B------:R-:W-:Y:S01]  /*0610*/  FFMA R7, R16, R7, R11 ;  /* 0x0000000710077223 */ /* 0x000fe2000000000b */
[----:B------:R-:W-:-:S02]  /*0620*/  CS2R R12, SRZ ;  /* 0x00000000000c7805 */ /* 0x000fc4000001ff00 */
[----:B------:R-:W-:-:S04]  /*0630*/  CS2R R16, SRZ ;  /* 0x0000000000107805 */ /* 0x000fc8000001ff00 */
[----:B------:R1:W2:Y:S04]  /*0640*/  @!P3 LDG.E.EL.128 R12, desc[UR6][R30.64+0x800] ;  /* 0x000800061e0cb981 */ /* 0x0002a8000c2e1d00 */
[----:B------:R-:W2:Y:S01]  /*0650*/  @!P3 LDG.E.EL.128 R16, desc[UR6][R26.64] ;  /* 0x000000061a10b981 */ /* 0x000ea2000c2e1d00 */
[----:B------:R-:W3:Y:S01]  /*0660*/  S2R R9, SR_TID.X ;  /* 0x0000000000097919 */ /* 0x000ee20000002100 */
[----:B------:R-:W-:Y:S01]  /*0670*/  FFMA R6, R21, R6, R10 ;  /* 0x0000000615067223 */ /* 0x000fe2000000000a */
[----:B------:R-:W-:Y:S02]  /*0680*/  FSETP.GT.AND P1, PT, R7, RZ, PT ;  /* 0x000000ff0700720b */ /* 0x000fe40003f24000 */
[----:B------:R-:W-:Y:S02]  /*0690*/  FSETP.GT.AND P3, PT, R5, RZ, PT ;  /* 0x000000ff0500720b */ /* 0x000fe40003f64000 */
[----:B------:R-:W-:-:S02]  /*06a0*/  FSETP.GT.AND P2, PT, R6, RZ, PT ;  /* 0x000000ff0600720b */ /* 0x000fc40003f44000 */
[----:B------:R-:W-:Y:S01]  /*06b0*/  FSETP.GT.AND P4, PT, R4, RZ, PT ;  /* 0x000000ff0400720b */ /* 0x000fe20003f84000 */
[----:B0-----:R-:W-:-:S06]  /*06c0*/  UPRMT UR4, UR5, 0x654, UR4 ;  /* 0x0000065405047896 */ /* 0x001fcc0008000004 */
[----:B------:R-:W-:Y:S02]  /*06d0*/  @!P1 FMUL R7, R7, 0.20000000298023223877 ;  /* 0x3e4ccccd07079820 */ /* 0x000fe40000400000 */
[----:B------:R-:W-:Y:S02]  /*06e0*/  @!P3 FMUL R5, R5, 0.20000000298023223877 ;  /* 0x3e4ccccd0505b820 */ /* 0x000fe40000400000 */
[----:B------:R-:W-:Y:S02]  /*06f0*/  @!P2 FMUL R6, R6, 0.20000000298023223877 ;  /* 0x3e4ccccd0606a820 */ /* 0x000fe40000400000 */
[----:B------:R-:W-:Y:S01]  /*0700*/  @!P4 FMUL R4, R4, 0.20000000298023223877 ;  /* 0x3e4ccccd0404c820 */ /* 0x000fe20000400000 */
[----:B---3--:R-:W-:-:S05]  /*0710*/  IMAD.SHL.U32 R8, R9, 0x4, RZ ;  /* 0x0000000409087824 */ /* 0x008fca00078e00ff */
[----:B------:R-:W-:-:S04]  /*0720*/  LOP3.LUT R8, R8, 0x1fc, RZ, 0xc0, !PT ;  /* 0x000001fc08087812 */ /* 0x000fc800078ec0ff */
[----:B------:R-:W-:Y:S01]  /*0730*/  LEA R8, R8, UR4, 0x2 ;  /* 0x0000000408087c11 */ /* 0x000fe2000f8e10ff */
[----:B------:R-:W0:Y:S04]  /*0740*/  MUFU.RSQ R11, R23 ;  /* 0x00000017000b7308 */ /* 0x000e280000001400 */
[----:B------:R3:W-:Y:S04]  /*0750*/  STS.128 [R8], R4 ;  /* 0x0000000408007388 */ /* 0x0007e80000000c00 */
[----:B------:R-:W4:Y:S08]  /*0760*/  MUFU.RSQ R32, R29 ;  /* 0x0000001d00207308 */ /* 0x000f300000001400 */
[----:B------:R-:W5:Y:S01]  /*0770*/  MUFU.RSQ R21, R22 ;  /* 0x0000001600157308 */ /* 0x000f620000001400 */
[----:B------:R-:W-:Y:S01]  /*0780*/  LOP3.LUT R9, R9, 0x7f, RZ, 0xc0, !PT ;  /* 0x0000007f09097812 */ /* 0x000fe200078ec0ff */
[----:B0-----:R-:W-:Y:S01]  /*0790*/  FMUL R11, R11, R20 ;  /* 0x000000140b0b7220 */ /* 0x001fe20000400000 */
[----:B---3--:R-:W0:Y:S02]  /*07a0*/  LDC.64 R4, c[0x0][0x238] ;  /* 0x00008e00ff047b82 */ /* 0x008e240000000a00 */
[----:B------:R-:W-:-:S06]  /*07b0*/  LEA R9, R9, UR4, 0x2 ;  /* 0x0000000409097c11 */ /* 0x000fcc000f8e10ff */
[----:B------:R-:W-:Y:S01]  /*07c0*/  BAR.SYNC.DEFER_BLOCKING 0x0 ;  /* 0x0000000000007b1d */ /* 0x000fe20000010000 */
[----:B----4-:R-:W-:Y:S01]  /*07d0*/  FMUL R32, R32, R25 ;  /* 0x0000001920207220 */ /* 0x010fe20000400000 */
[----:B-----5:R-:W-:-:S04]  /*07e0*/  FMUL R21, R21, R24 ;  /* 0x0000001815157220 */ /* 0x020fc80000400000 */
[----:B------:R-:W3:Y:S04]  /*07f0*/  LDS R29, [R9] ;  /* 0x00000000091d7984 */ /* 0x000ee80000000800 */
[----:B-1----:R-:W1:Y:S01]  /*0800*/  LDS R31, [R9+0x200] ;  /* 0x00020000091f7984 */ /* 0x002e620000000800 */
[----:B--2---:R-:W-:Y:S01]  /*0810*/  FFMA R14, R11, R14, R18 ;  /* 0x0000000e0b0e7223 */ /* 0x004fe20000000012 */
[----:B------:R-:W-:Y:S02]  /*0820*/  LOP3.LUT R11, R3, 0x7f, R2, 0xf8, !PT ;  /* 0x0000007f030b7812 */ /* 0x000fe400078ef802 */
[----:B------:R-:W2:Y:S01]  /*0830*/  LDS R2, [R9+0x400] ;  /* 0x0004000009027984 */ /* 0x000ea20000000800 */
[----:B------:R-:W-:Y:S01]  /*0840*/  FFMA R15, R28, R15, R19 ;  /* 0x0000000f1c0f7223 */ /* 0x000fe20000000013 */
[----:B------:R-:W-:-:S02]  /*0850*/  FFMA R12, R21, R12, R16 ;  /* 0x0000000c150c7223 */ /* 0x000fc40000000010 */
[----:B------:R-:W4:Y:S01]  /*0860*/  LDS R3, [R9+0x600] ;  /* 0x0006000009037984 */ /* 0x000f220000000800 */
[----:B------:R-:W-:Y:S01]  /*0870*/  FFMA R13, R32, R13, R17 ;  /* 0x0000000d200d7223 */ /* 0x000fe20000000011 */
[----:B------:R-:W-:Y:S02]  /*0880*/  FSETP.GT.AND P1, PT, R15, RZ, PT ;  /* 0x000000ff0f00720b */ /* 0x000fe40003f24000 */
[----:B------:R-:W-:Y:S02]  /*0890*/  FSETP.GT.AND P2, PT, R14, RZ, PT ;  /* 0x000000ff0e00720b */ /* 0x000fe40003f44000 */
[----:B------:R-:W-:Y:S02]  /*08a0*/  FSETP.GT.AND P3, PT, R13, RZ, PT ;  /* 0x000000ff0d00720b */ /* 0x000fe40003f64000 */
[----:B------:R-:W-:-:S07]  /*08b0*/  FSETP.GT.AND P4, PT, R12, RZ, PT ;  /* 0x000000ff0c00720b */ /* 0x000fce0003f84000 */
[----:B------:R-:W-:Y:S02]  /*08c0*/  @!P1 FMUL R15, R15, 0.20000000298023223877 ;  /* 0x3e4ccccd0f0f9820 */ /* 0x000fe40000400000 */
[----:B------:R-:W-:Y:S02]  /*08d0*/  @!P2 FMUL R14, R14, 0.20000000298023223877 ;  /* 0x3e4ccccd0e0ea820 */ /* 0x000fe40000400000 */
[----:B------:R-:W-:Y:S02]  /*08e0*/  @!P3 FMUL R13, R13, 0.20000000298023223877 ;  /* 0x3e4ccccd0d0db820 */ /* 0x000fe40000400000 */
[----:B------:R-:W-:Y:S01]  /*08f0*/  @!P4 FMUL R12, R12, 0.20000000298023223877 ;  /* 0x3e4ccccd0c0cc820 */ /* 0x000fe20000400000 */
[----:B------:R-:W-:Y:S06]  /*0900*/  BAR.SYNC.DEFER_BLOCKING 0x0 ;  /* 0x0000000000007b1d */ /* 0x000fec0000010000 */
[----:B------:R5:W-:Y:S02]  /*0910*/  STS.128 [R8], R12 ;  /* 0x0000000c08007388 */ /* 0x000be40000000c00 */
[----:B------:R-:W-:Y:S01]  /*0920*/  BAR.SYNC.DEFER_BLOCKING 0x0 ;  /* 0x0000000000007b1d */ /* 0x000fe20000010000 */
[----:B------:R-:W-:-:S02]  /*0930*/  LOP3.LUT R17, R11, 0x80, RZ, 0xfc, !PT ;  /* 0x000000800b117812 */ /* 0x000fc400078efcff */
[----:B------:R-:W-:Y:S02]  /*0940*/  ISETP.LT.AND P2, PT, R11, 0x400, !P0 ;  /* 0x000004000b00780c */ /* 0x000fe40004741270 */
[----:B------:R-:W-:Y:S02]  /*0950*/  ISETP.LT.AND P1, PT, R17, 0x400, !P0 ;  /* 0x000004001100780c */ /* 0x000fe40004721270 */
[----:B------:R-:W-:Y:S01]  /*0960*/  LEA R19, R11, R0, 0x8 ;  /* 0x000000000b137211 */ /* 0x000fe200078e40ff */
[----:B------:R-:W2:Y:S04]  /*0970*/  LDS R10, [R9] ;  /* 0x00000000090a7984 */ /* 0x000ea80000000800 */
[----:B------:R-:W4:Y:S04]  /*0980*/  LDS R7, [R9+0x200] ;  /* 0x0002000009077984 */ /* 0x000f280000000800 */
[----:B------:R-:W4:Y:S01]  /*0990*/  LDS R6, [R9+0x400] ;  /* 0x0004000009067984 */ /* 0x000f220000000800 */
[----:B------:R-:W-:Y:S01]  /*09a0*/  IMAD R21, R17, 0x100, R0 ;  /* 0x0000010011157824 */ /* 0x000fe200078e0200 */
[----:B------:R-:W-:Y:S01]  /*09b0*/  LOP3.LUT R25, R11, 0x100, RZ, 0xfc, !PT ;  /* 0x000001000b197812 */ /* 0x000fe200078efcff */
[----:B0-----:R-:W-:Y:S01]  /*09c0*/  IMAD.WIDE R16, R19, 0x4, R4 ;  /* 0x0000000413107825 */ /* 0x001fe200078e0204 */
[----:B-----5:R-:W-:-:S02]  /*09d0*/  LOP3.LUT R13, R11, 0x300, RZ, 0xfc, !PT ;  /* 0x000003000b0d7812 */ /* 0x020fc400078efcff */
[----:B------:R-:W-:Y:S01]  /*09e0*/  LOP3.LUT R23, R11, 0x180, RZ, 0xfc, !PT ;  /* 0x000001800b177812 */ /* 0x000fe200078efcff */
[----:B------:R-:W-:Y:S01]  /*09f0*/  IMAD.WIDE R18, R21, 0x4, R4 ;  /* 0x0000000415127825 */ /* 0x000fe200078e0204 */
[C---:B------:R-:W-:Y:S01]  /*0a00*/  LOP3.LUT R21, R11.reuse, 0x200, RZ, 0xfc, !PT ;  /* 0x000002000b157812 */ /* 0x040fe200078efcff */
[----:B---3--:R0:W-:Y:S01]  /*0a10*/  @P2 STG.E desc[UR6][R16.64], R29 ;  /* 0x0000001d10002986 */ /* 0x0081e2000c101906 */
[----:B------:R-:W-:Y:S02]  /*0a20*/  LOP3.LUT R15, R11, 0x280, RZ, 0xfc, !PT ;  /* 0x000002800b0f7812 */ /* 0x000fe400078efcff */
[----:B------:R-:W-:Y:S01]  /*0a30*/  ISETP.LT.AND P5, PT, R25, 0x400, !P0 ;  /* 0x000004001900780c */ /* 0x000fe200047a1270 */
[----:B-1----:R1:W-:Y:S01]  /*0a40*/  @P1 STG.E desc[UR6][R18.64], R31 ;  /* 0x0000001f12001986 */ /* 0x0023e2000c101906 */
[----:B------:R-:W-:Y:S01]  /*0a50*/  LOP3.LUT R11, R11, 0x380, RZ, 0xfc, !PT ;  /* 0x000003800b0b7812 */ /* 0x000fe200078efcff */
[----:B------:R-:W-:Y:S01]  /*0a60*/  IMAD R27, R13, 0x100, R0 ;  /* 0x000001000d1b7824 */ /* 0x000fe200078e0200 */
[----:B------:R-:W-:-:S02]  /*0a70*/  ISETP.LT.AND P4, PT, R23, 0x400, !P0 ;  /* 0x000004001700780c */ /* 0x000fc40004781270 */
[----:B------:R-:W-:Y:S02]  /*0a80*/  ISETP.LT.AND P1, PT, R13, 0x400, !P0 ;  /* 0x000004000d00780c */ /* 0x000fe40004721270 */
[----:B------:R-:W-:Y:S02]  /*0a90*/  ISETP.LT.AND P3, PT, R21, 0x400, !P0 ;  /* 0x000004001500780c */ /* 0x000fe40004761270 */
[----:B------:R-:W-:Y:S02]  /*0aa0*/  ISETP.LT.AND P2, PT, R15, 0x400, !P0 ;  /* 0x000004000f00780c */ /* 0x000fe40004741270 */
[-C--:B------:R-:W-:Y:S01]  /*0ab0*/  LEA R13, R25, R0.reuse, 0x8 ;  /* 0x00000000190d7211 */ /* 0x080fe200078e40ff */
[--C-:B------:R-:W-:Y:S01]  /*0ac0*/  IMAD R23, R23, 0x100, R0.reuse ;  /* 0x0000010017177824 */ /* 0x100fe200078e0200 */
[----:B------:R-:W-:Y:S01]  /*0ad0*/  ISETP.LT.AND P0, PT, R11, 0x400, !P0 ;  /* 0x000004000b00780c */ /* 0x000fe20004701270 */
[----:B0-----:R-:W-:Y:S01]  /*0ae0*/  IMAD R17, R21, 0x100, R0 ;  /* 0x0000010015117824 */ /* 0x001fe200078e0200 */
[----:B-1----:R-:W-:Y:S01]  /*0af0*/  LEA R19, R15, R0, 0x8 ;  /* 0x000000000f137211 */ /* 0x002fe200078e40ff */
[----:B------:R-:W-:-:S04]  /*0b00*/  IMAD.WIDE R12, R13, 0x4, R4 ;  /* 0x000000040d0c7825 */ /* 0x000fc800078e0204 */
[--C-:B------:R-:W-:Y:S01]  /*0b10*/  IMAD.WIDE R14, R23, 0x4, R4.reuse ;  /* 0x00000004170e7825 */ /* 0x100fe200078e0204 */
[----:B--2---:R0:W-:Y:S03]  /*0b20*/  @P5 STG.E desc[UR6][R12.64], R2 ;  /* 0x000000020c005986 */ /* 0x0041e6000c101906 */
[--C-:B------:R-:W-:Y:S01]  /*0b30*/  IMAD.WIDE R16, R17, 0x4, R4.reuse ;  /* 0x0000000411107825 */ /* 0x100fe200078e0204 */
[----:B----4-:R0:W-:Y:S03]  /*0b40*/  @P4 STG.E desc[UR6][R14.64], R3 ;  /* 0x000000030e004986 */ /* 0x0101e6000c101906 */
[--C-:B------:R-:W-:Y:S01]  /*0b50*/  IMAD.WIDE R18, R19, 0x4, R4.reuse ;  /* 0x0000000413127825 */ /* 0x100fe200078e0204 */
[----:B------:R0:W-:Y:S03]  /*0b60*/  @P3 STG.E desc[UR6][R16.64], R10 ;  /* 0x0000000a10003986 */ /* 0x0001e6000c101906 */
[----:B------:R-:W-:Y:S01]  /*0b70*/  IMAD.WIDE R20, R27, 0x4, R4 ;  /* 0x000000041b147825 */ /* 0x000fe200078e0204 */
[----:B------:R0:W-:Y:S04]  /*0b80*/  @P2 STG.E desc[UR6][R18.64], R7 ;  /* 0x0000000712002986 */ /* 0x0001e8000c101906 */
[----:B------:R0:W-:Y:S02]  /*0b90*/  @P1 STG.E desc[UR6][R20.64], R6 ;  /* 0x0000000614001986 */ /* 0x0001e4000c101906 */
[----:B0-----:R-:W-:Y:S05]  /*0ba0*/  @!P0 EXIT ;  /* 0x000000000000894d */ /* 0x001fea0003800000 */
[----:B------:R-:W0:Y:S01]  /*0bb0*/  LDS R9, [R9+0x600] ;  /* 0x0006000009097984 */ /* 0x000e220000000800 */
[----:B------:R-:W-:-:S04]  /*0bc0*/  IMAD R11, R11, 0x100, R0 ;  /* 0x000001000b0b7824 */ /* 0x000fc800078e0200 */
[----:B------:R-:W-:-:S05]  /*0bd0*/  IMAD.WIDE R4, R11, 0x4, R4 ;  /* 0x000000040b047825 */ /* 0x000fca00078e0204 */
[----:B0-----:R-:W-:Y:S01]  /*0be0*/  STG.E desc[UR6][R4.64], R9 ;  /* 0x0000000904007986 */ /* 0x001fe2000c101906 */
[----:B------:R-:W-:Y:S05]  /*0bf0*/  EXIT ;  /* 0x000000000000794d */ /* 0x000fea0003800000 */
.L_x_0:
[----:B------:R-:W-:-:S00]  /*0c00*/  BRA `(.L_x_0) ;  /* 0xfffffffc00fc7947 */ /* 0x000fc0000383ffff */
[----:B------:R-:W-:-:S00]  /*0c10*/  NOP ;  /* 0x0000000000007918 */ /* 0x000fc00000000000 */
        /* <DEDUP_REMOVED lines=14> */
.L_x_1:


//--------------------- .nv.global.init           --------------------------
	.section	.nv.global.init,"aw",@progbits
.nv.global.init:
	.type		_$_str,@object
	.size		_$_str,(.L_0 - _$_str)
_$_str:
        /*0000*/ 	.byte	0x5f, 0x5f, 0x43, 0x55, 0x44, 0x41, 0x5f, 0x46, 0x54, 0x5a, 0x00
.L_0:


//--------------------- .nv.shared.triton_poi_fused__native_batch_norm_legit_leaky_relu_14 --------------------------
	.section	.nv.shared.triton_poi_fused__native_batch_norm_legit_leaky_relu_14,"aw",@nobits
	.sectionflags	@""
	.align	16
	.zero		1024


//--------------------- .nv.constant0.triton_poi_fused__native_batch_norm_legit_leaky_relu_14 --------------------------
	.section	.nv.constant0.triton_poi_fused__native_batch_norm_legit_leaky_relu_14,"a",@progbits
	.sectionflags	@""
	.align	4
.nv.constant0.triton_poi_fused__native_batch_norm_legit_leaky_relu_14:
	.zero		584
